//
// Generated by NVIDIA NVVM Compiler
//
// Compiler Build ID: CL-36424714
// Cuda compilation tools, release 13.0, V13.0.88
// Based on NVVM 20.0.0
//

.version 9.0
.target sm_100
.address_size 64

	// .globl	_ZN3cub18CUB_300001_SM_10006detail11EmptyKernelIvEEvv
.global .align 1 .b8 _ZN41_INTERNAL_acaae20d_4_k_cu_0bf3ced5_1587154cuda3std3__45__cpo5beginE[1];
.global .align 1 .b8 _ZN41_INTERNAL_acaae20d_4_k_cu_0bf3ced5_1587154cuda3std3__45__cpo3endE[1];
.global .align 1 .b8 _ZN41_INTERNAL_acaae20d_4_k_cu_0bf3ced5_1587154cuda3std3__45__cpo6cbeginE[1];
.global .align 1 .b8 _ZN41_INTERNAL_acaae20d_4_k_cu_0bf3ced5_1587154cuda3std3__45__cpo4cendE[1];
.global .align 1 .b8 _ZN41_INTERNAL_acaae20d_4_k_cu_0bf3ced5_1587154cuda3std3__45__cpo6rbeginE[1];
.global .align 1 .b8 _ZN41_INTERNAL_acaae20d_4_k_cu_0bf3ced5_1587154cuda3std3__45__cpo4rendE[1];
.global .align 1 .b8 _ZN41_INTERNAL_acaae20d_4_k_cu_0bf3ced5_1587154cuda3std3__45__cpo7crbeginE[1];
.global .align 1 .b8 _ZN41_INTERNAL_acaae20d_4_k_cu_0bf3ced5_1587154cuda3std3__45__cpo5crendE[1];
.global .align 1 .b8 _ZN41_INTERNAL_acaae20d_4_k_cu_0bf3ced5_1587154cuda3std3__443_GLOBAL__N__acaae20d_4_k_cu_0bf3ced5_1587156ignoreE[1];
.global .align 1 .b8 _ZN41_INTERNAL_acaae20d_4_k_cu_0bf3ced5_1587154cuda3std3__419piecewise_constructE[1];
.global .align 1 .b8 _ZN41_INTERNAL_acaae20d_4_k_cu_0bf3ced5_1587154cuda3std3__48in_placeE[1];
.global .align 1 .b8 _ZN41_INTERNAL_acaae20d_4_k_cu_0bf3ced5_1587154cuda3std3__420unreachable_sentinelE[1];
.global .align 1 .b8 _ZN41_INTERNAL_acaae20d_4_k_cu_0bf3ced5_1587154cuda3std3__47nulloptE[1];
.global .align 1 .b8 _ZN41_INTERNAL_acaae20d_4_k_cu_0bf3ced5_1587154cuda3std3__48unexpectE[1];
.global .align 1 .b8 _ZN41_INTERNAL_acaae20d_4_k_cu_0bf3ced5_1587154cuda3std6ranges3__45__cpo4swapE[1];
.global .align 1 .b8 _ZN41_INTERNAL_acaae20d_4_k_cu_0bf3ced5_1587154cuda3std6ranges3__45__cpo9iter_moveE[1];
.global .align 1 .b8 _ZN41_INTERNAL_acaae20d_4_k_cu_0bf3ced5_1587154cuda3std6ranges3__45__cpo5beginE[1];
.global .align 1 .b8 _ZN41_INTERNAL_acaae20d_4_k_cu_0bf3ced5_1587154cuda3std6ranges3__45__cpo3endE[1];
.global .align 1 .b8 _ZN41_INTERNAL_acaae20d_4_k_cu_0bf3ced5_1587154cuda3std6ranges3__45__cpo6cbeginE[1];
.global .align 1 .b8 _ZN41_INTERNAL_acaae20d_4_k_cu_0bf3ced5_1587154cuda3std6ranges3__45__cpo4cendE[1];
.global .align 1 .b8 _ZN41_INTERNAL_acaae20d_4_k_cu_0bf3ced5_1587154cuda3std6ranges3__45__cpo7advanceE[1];
.global .align 1 .b8 _ZN41_INTERNAL_acaae20d_4_k_cu_0bf3ced5_1587154cuda3std6ranges3__45__cpo9iter_swapE[1];
.global .align 1 .b8 _ZN41_INTERNAL_acaae20d_4_k_cu_0bf3ced5_1587154cuda3std6ranges3__45__cpo4nextE[1];
.global .align 1 .b8 _ZN41_INTERNAL_acaae20d_4_k_cu_0bf3ced5_1587154cuda3std6ranges3__45__cpo4prevE[1];
.global .align 1 .b8 _ZN41_INTERNAL_acaae20d_4_k_cu_0bf3ced5_1587154cuda3std6ranges3__45__cpo4dataE[1];
.global .align 1 .b8 _ZN41_INTERNAL_acaae20d_4_k_cu_0bf3ced5_1587154cuda3std6ranges3__45__cpo5cdataE[1];
.global .align 1 .b8 _ZN41_INTERNAL_acaae20d_4_k_cu_0bf3ced5_1587154cuda3std6ranges3__45__cpo4sizeE[1];
.global .align 1 .b8 _ZN41_INTERNAL_acaae20d_4_k_cu_0bf3ced5_1587154cuda3std6ranges3__45__cpo5ssizeE[1];
.global .align 1 .b8 _ZN41_INTERNAL_acaae20d_4_k_cu_0bf3ced5_1587154cuda3std6ranges3__45__cpo8distanceE[1];
.global .align 1 .b8 _ZN41_INTERNAL_acaae20d_4_k_cu_0bf3ced5_1587156thrust24THRUST_300001_SM_1000_NS8cuda_cub3parE[1];
.global .align 1 .b8 _ZN41_INTERNAL_acaae20d_4_k_cu_0bf3ced5_1587156thrust24THRUST_300001_SM_1000_NS8cuda_cub10par_nosyncE[1];
.global .align 1 .b8 _ZN41_INTERNAL_acaae20d_4_k_cu_0bf3ced5_1587156thrust24THRUST_300001_SM_1000_NS6system6detail10sequential3seqE[1];
.global .align 1 .b8 _ZN41_INTERNAL_acaae20d_4_k_cu_0bf3ced5_1587156thrust24THRUST_300001_SM_1000_NS12placeholders2_1E[1];
.global .align 1 .b8 _ZN41_INTERNAL_acaae20d_4_k_cu_0bf3ced5_1587156thrust24THRUST_300001_SM_1000_NS12placeholders2_2E[1];
.global .align 1 .b8 _ZN41_INTERNAL_acaae20d_4_k_cu_0bf3ced5_1587156thrust24THRUST_300001_SM_1000_NS12placeholders2_3E[1];
.global .align 1 .b8 _ZN41_INTERNAL_acaae20d_4_k_cu_0bf3ced5_1587156thrust24THRUST_300001_SM_1000_NS12placeholders2_4E[1];
.global .align 1 .b8 _ZN41_INTERNAL_acaae20d_4_k_cu_0bf3ced5_1587156thrust24THRUST_300001_SM_1000_NS12placeholders2_5E[1];
.global .align 1 .b8 _ZN41_INTERNAL_acaae20d_4_k_cu_0bf3ced5_1587156thrust24THRUST_300001_SM_1000_NS12placeholders2_6E[1];
.global .align 1 .b8 _ZN41_INTERNAL_acaae20d_4_k_cu_0bf3ced5_1587156thrust24THRUST_300001_SM_1000_NS12placeholders2_7E[1];
.global .align 1 .b8 _ZN41_INTERNAL_acaae20d_4_k_cu_0bf3ced5_1587156thrust24THRUST_300001_SM_1000_NS12placeholders2_8E[1];
.global .align 1 .b8 _ZN41_INTERNAL_acaae20d_4_k_cu_0bf3ced5_1587156thrust24THRUST_300001_SM_1000_NS12placeholders2_9E[1];
.global .align 1 .b8 _ZN41_INTERNAL_acaae20d_4_k_cu_0bf3ced5_1587156thrust24THRUST_300001_SM_1000_NS12placeholders3_10E[1];
.global .align 1 .b8 _ZN41_INTERNAL_acaae20d_4_k_cu_0bf3ced5_1587156thrust24THRUST_300001_SM_1000_NS3seqE[1];

.visible .entry _ZN3cub18CUB_300001_SM_10006detail11EmptyKernelIvEEvv()
{


	ret;

}


// ===== COMPILED SASS (sm_100) =====

	.target	sm_100

	.elftype	@"ET_EXEC"


//--------------------- .note.nv.tkinfo           --------------------------
	.section	.note.nv.tkinfo,"",@"SHT_NOTE"
	.sectionflags	@"SHF_NOTE_NV_TKINFO"
	.tkinfo
        /*0018*/ 	.word	0x00000002
        /*0030*/ 	.string	""
        /*0030*/ 	.string	"ptxas"
        /*0030*/ 	.string	"Cuda compilation tools, release 13.0, V13.0.88"
        /*0030*/ 	.string	"Build cuda_13.0.r13.0/compiler.36424714_0"
        /*0030*/ 	.string	"-arch sm_100 -m 64 "



//--------------------- .note.nv.cuinfo           --------------------------
	.section	.note.nv.cuinfo,"",@"SHT_NOTE"
	.sectionflags	@"SHF_NOTE_NV_CUINFO"
        /*0018*/ 	.short	0x0002
        /*001a*/ 	.short	0x0064
        /*001c*/ 	.short	0x0082
	.zero		2


//--------------------- .nv.info                  --------------------------
	.section	.nv.info,"",@"SHT_CUDA_INFO"
	.align	4


	//----- nvinfo : EIATTR_REGCOUNT
	.align		4
        /*0000*/ 	.byte	0x04, 0x2f
        /*0002*/ 	.short	(.L_44 - .L_43)
	.align		4
.L_43:
        /*0004*/ 	.word	index@(_ZN3cub18CUB_300001_SM_10006detail11EmptyKernelIvEEvv)
        /*0008*/ 	.word	0x00000004


	//----- nvinfo : EIATTR_FRAME_SIZE
	.align		4
.L_44:
        /*000c*/ 	.byte	0x04, 0x11
        /*000e*/ 	.short	(.L_46 - .L_45)
	.align		4
.L_45:
        /*0010*/ 	.word	index@(_ZN3cub18CUB_300001_SM_10006detail11EmptyKernelIvEEvv)
        /*0014*/ 	.word	0x00000000


	//----- nvinfo : EIATTR_MIN_STACK_SIZE
	.align		4
.L_46:
        /*0018*/ 	.byte	0x04, 0x12
        /*001a*/ 	.short	(.L_48 - .L_47)
	.align		4
.L_47:
        /*001c*/ 	.word	index@(_ZN3cub18CUB_300001_SM_10006detail11EmptyKernelIvEEvv)
        /*0020*/ 	.word	0x00000000
.L_48:


//--------------------- .nv.compat                --------------------------
	.section	.nv.compat,"",@"SHT_CUDA_COMPAT_INFO"
	.align	4
        /*0000*/ 	.byte	0x02, 0x09, 0x00, 0x00, 0x02, 0x02, 0x01, 0x00, 0x02, 0x05, 0x05, 0x00, 0x03, 0x07, 0x01, 0x01
        /*0010*/ 	.byte	0x02, 0x03, 0x00, 0x00, 0x02, 0x06, 0x01, 0x00, 0x04, 0x0b, 0x08, 0x00, 0x09, 0x00, 0x00, 0x00
        /*0020*/ 	.byte	0x00, 0x00, 0x00, 0x00


//--------------------- .nv.info._ZN3cub18CUB_300001_SM_10006detail11EmptyKernelIvEEvv --------------------------
	.section	.nv.info._ZN3cub18CUB_300001_SM_10006detail11EmptyKernelIvEEvv,"",@"SHT_CUDA_INFO"
	.sectionflags	@""
	.align	4


	//----- nvinfo : EIATTR_CUDA_API_VERSION
	.align		4
        /*0000*/ 	.byte	0x04, 0x37
        /*0002*/ 	.short	(.L_50 - .L_49)
.L_49:
        /*0004*/ 	.word	0x00000082


	//----- nvinfo : EIATTR_SPARSE_MMA_MASK
	.align		4
.L_50:
        /*0008*/ 	.byte	0x03, 0x50
        /*000a*/ 	.short	0x0000


	//----- nvinfo : EIATTR_MAXREG_COUNT
	.align		4
        /*000c*/ 	.byte	0x03, 0x1b
        /*000e*/ 	.short	0x00ff


	//----- nvinfo : EIATTR_MERCURY_ISA_VERSION
	.align		4
        /*0010*/ 	.byte	0x03, 0x5f
        /*0012*/ 	.short	0x0101


	//----- nvinfo : EIATTR_VRC_CTA_INIT_COUNT
	.align		4
        /*0014*/ 	.byte	0x02, 0x4a
	.zero		1
	.zero		1


	//----- nvinfo : EIATTR_EXIT_INSTR_OFFSETS
	.align		4
        /*0018*/ 	.byte	0x04, 0x1c
        /*001a*/ 	.short	(.L_52 - .L_51)


	//   ....[0]....
.L_51:
        /*001c*/ 	.word	0x00000010


	//----- nvinfo : EIATTR_SW_WAR
	.align		4
.L_52:
        /*0020*/ 	.byte	0x04, 0x36
        /*0022*/ 	.short	(.L_54 - .L_53)
.L_53:
        /*0024*/ 	.word	0x00000008
.L_54:


//--------------------- .nv.callgraph             --------------------------
	.section	.nv.callgraph,"",@"SHT_CUDA_CALLGRAPH"
	.align	4
	.sectionentsize	8
	.align		4
        /*0000*/ 	.word	0x00000000
	.align		4
        /*0004*/ 	.word	0xffffffff
	.align		4
        /*0008*/ 	.word	0x00000000
	.align		4
        /*000c*/ 	.word	0xfffffffe
	.align		4
        /*0010*/ 	.word	0x00000000
	.align		4
        /*0014*/ 	.word	0xfffffffd
	.align		4
        /*0018*/ 	.word	0x00000000
	.align		4
        /*001c*/ 	.word	0xfffffffc


//--------------------- .nv.constant4             --------------------------
	.section	.nv.constant4,"a",@progbits
	.align	8
	.align		8
.nv.constant4:
        /*0000*/ 	.dword	_ZN41_INTERNAL_acaae20d_4_k_cu_0bf3ced5_1590644cuda3std3__45__cpo5beginE
	.align		8
        /*0008*/ 	.dword	_ZN41_INTERNAL_acaae20d_4_k_cu_0bf3ced5_1590644cuda3std3__45__cpo3endE
	.align		8
        /*0010*/ 	.dword	_ZN41_INTERNAL_acaae20d_4_k_cu_0bf3ced5_1590644cuda3std3__45__cpo6cbeginE
	.align		8
        /*0018*/ 	.dword	_ZN41_INTERNAL_acaae20d_4_k_cu_0bf3ced5_1590644cuda3std3__45__cpo4cendE
	.align		8
        /*0020*/ 	.dword	_ZN41_INTERNAL_acaae20d_4_k_cu_0bf3ced5_1590644cuda3std3__45__cpo6rbeginE
	.align		8
        /*0028*/ 	.dword	_ZN41_INTERNAL_acaae20d_4_k_cu_0bf3ced5_1590644cuda3std3__45__cpo4rendE
	.align		8
        /*0030*/ 	.dword	_ZN41_INTERNAL_acaae20d_4_k_cu_0bf3ced5_1590644cuda3std3__45__cpo7crbeginE
	.align		8
        /*0038*/ 	.dword	_ZN41_INTERNAL_acaae20d_4_k_cu_0bf3ced5_1590644cuda3std3__45__cpo5crendE
	.align		8
        /*0040*/ 	.dword	_ZN41_INTERNAL_acaae20d_4_k_cu_0bf3ced5_1590644cuda3std3__443_GLOBAL__N__acaae20d_4_k_cu_0bf3ced5_1590646ignoreE
	.align		8
        /*0048*/ 	.dword	_ZN41_INTERNAL_acaae20d_4_k_cu_0bf3ced5_1590644cuda3std3__419piecewise_constructE
	.align		8
        /*0050*/ 	.dword	_ZN41_INTERNAL_acaae20d_4_k_cu_0bf3ced5_1590644cuda3std3__48in_placeE
	.align		8
        /*0058*/ 	.dword	_ZN41_INTERNAL_acaae20d_4_k_cu_0bf3ced5_1590644cuda3std3__420unreachable_sentinelE
	.align		8
        /*0060*/ 	.dword	_ZN41_INTERNAL_acaae20d_4_k_cu_0bf3ced5_1590644cuda3std3__47nulloptE
	.align		8
        /*0068*/ 	.dword	_ZN41_INTERNAL_acaae20d_4_k_cu_0bf3ced5_1590644cuda3std3__48unexpectE
	.align		8
        /*0070*/ 	.dword	_ZN41_INTERNAL_acaae20d_4_k_cu_0bf3ced5_1590644cuda3std6ranges3__45__cpo4swapE
	.align		8
        /*0078*/ 	.dword	_ZN41_INTERNAL_acaae20d_4_k_cu_0bf3ced5_1590644cuda3std6ranges3__45__cpo9iter_moveE
	.align		8
        /*0080*/ 	.dword	_ZN41_INTERNAL_acaae20d_4_k_cu_0bf3ced5_1590644cuda3std6ranges3__45__cpo5beginE
	.align		8
        /*0088*/ 	.dword	_ZN41_INTERNAL_acaae20d_4_k_cu_0bf3ced5_1590644cuda3std6ranges3__45__cpo3endE
	.align		8
        /*0090*/ 	.dword	_ZN41_INTERNAL_acaae20d_4_k_cu_0bf3ced5_1590644cuda3std6ranges3__45__cpo6cbeginE
	.align		8
        /*0098*/ 	.dword	_ZN41_INTERNAL_acaae20d_4_k_cu_0bf3ced5_1590644cuda3std6ranges3__45__cpo4cendE
	.align		8
        /*00a0*/ 	.dword	_ZN41_INTERNAL_acaae20d_4_k_cu_0bf3ced5_1590644cuda3std6ranges3__45__cpo7advanceE
	.align		8
        /*00a8*/ 	.dword	_ZN41_INTERNAL_acaae20d_4_k_cu_0bf3ced5_1590644cuda3std6ranges3__45__cpo9iter_swapE
	.align		8
        /*00b0*/ 	.dword	_ZN41_INTERNAL_acaae20d_4_k_cu_0bf3ced5_1590644cuda3std6ranges3__45__cpo4nextE
	.align		8
        /*00b8*/ 	.dword	_ZN41_INTERNAL_acaae20d_4_k_cu_0bf3ced5_1590644cuda3std6ranges3__45__cpo4prevE
	.align		8
        /*00c0*/ 	.dword	_ZN41_INTERNAL_acaae20d_4_k_cu_0bf3ced5_1590644cuda3std6ranges3__45__cpo4dataE
	.align		8
        /*00c8*/ 	.dword	_ZN41_INTERNAL_acaae20d_4_k_cu_0bf3ced5_1590644cuda3std6ranges3__45__cpo5cdataE
	.align		8
        /*00d0*/ 	.dword	_ZN41_INTERNAL_acaae20d_4_k_cu_0bf3ced5_1590644cuda3std6ranges3__45__cpo4sizeE
	.align		8
        /*00d8*/ 	.dword	_ZN41_INTERNAL_acaae20d_4_k_cu_0bf3ced5_1590644cuda3std6ranges3__45__cpo5ssizeE
	.align		8
        /*00e0*/ 	.dword	_ZN41_INTERNAL_acaae20d_4_k_cu_0bf3ced5_1590644cuda3std6ranges3__45__cpo8distanceE
	.align		8
        /*00e8*/ 	.dword	_ZN41_INTERNAL_acaae20d_4_k_cu_0bf3ced5_1590646thrust24THRUST_300001_SM_1000_NS8cuda_cub3parE
	.align		8
        /*00f0*/ 	.dword	_ZN41_INTERNAL_acaae20d_4_k_cu_0bf3ced5_1590646thrust24THRUST_300001_SM_1000_NS8cuda_cub10par_nosyncE
	.align		8
        /*00f8*/ 	.dword	_ZN41_INTERNAL_acaae20d_4_k_cu_0bf3ced5_1590646thrust24THRUST_300001_SM_1000_NS6system6detail10sequential3seqE
	.align		8
        /*0100*/ 	.dword	_ZN41_INTERNAL_acaae20d_4_k_cu_0bf3ced5_1590646thrust24THRUST_300001_SM_1000_NS12placeholders2_1E
	.align		8
        /*0108*/ 	.dword	_ZN41_INTERNAL_acaae20d_4_k_cu_0bf3ced5_1590646thrust24THRUST_300001_SM_1000_NS12placeholders2_2E
	.align		8
        /*0110*/ 	.dword	_ZN41_INTERNAL_acaae20d_4_k_cu_0bf3ced5_1590646thrust24THRUST_300001_SM_1000_NS12placeholders2_3E
	.align		8
        /*0118*/ 	.dword	_ZN41_INTERNAL_acaae20d_4_k_cu_0bf3ced5_1590646thrust24THRUST_300001_SM_1000_NS12placeholders2_4E
	.align		8
        /*0120*/ 	.dword	_ZN41_INTERNAL_acaae20d_4_k_cu_0bf3ced5_1590646thrust24THRUST_300001_SM_1000_NS12placeholders2_5E
	.align		8
        /*0128*/ 	.dword	_ZN41_INTERNAL_acaae20d_4_k_cu_0bf3ced5_1590646thrust24THRUST_300001_SM_1000_NS12placeholders2_6E
	.align		8
        /*0130*/ 	.dword	_ZN41_INTERNAL_acaae20d_4_k_cu_0bf3ced5_1590646thrust24THRUST_300001_SM_1000_NS12placeholders2_7E
	.align		8
        /*0138*/ 	.dword	_ZN41_INTERNAL_acaae20d_4_k_cu_0bf3ced5_1590646thrust24THRUST_300001_SM_1000_NS12placeholders2_8E
	.align		8
        /*0140*/ 	.dword	_ZN41_INTERNAL_acaae20d_4_k_cu_0bf3ced5_1590646thrust24THRUST_300001_SM_1000_NS12placeholders2_9E
	.align		8
        /*0148*/ 	.dword	_ZN41_INTERNAL_acaae20d_4_k_cu_0bf3ced5_1590646thrust24THRUST_300001_SM_1000_NS12placeholders3_10E
	.align		8
        /*0150*/ 	.dword	_ZN41_INTERNAL_acaae20d_4_k_cu_0bf3ced5_1590646thrust24THRUST_300001_SM_1000_NS3seqE


//--------------------- .text._ZN3cub18CUB_300001_SM_10006detail11EmptyKernelIvEEvv --------------------------
	.section	.text._ZN3cub18CUB_300001_SM_10006detail11EmptyKernelIvEEvv,"ax",@progbits
	.align	128
        .global         _ZN3cub18CUB_300001_SM_10006detail11EmptyKernelIvEEvv
        .type           _ZN3cub18CUB_300001_SM_10006detail11EmptyKernelIvEEvv,@function
        .size           _ZN3cub18CUB_300001_SM_10006detail11EmptyKernelIvEEvv,(.L_x_1 - _ZN3cub18CUB_300001_SM_10006detail11EmptyKernelIvEEvv)
        .other          _ZN3cub18CUB_300001_SM_10006detail11EmptyKernelIvEEvv,@"STO_CUDA_ENTRY STV_DEFAULT"
_ZN3cub18CUB_300001_SM_10006detail11EmptyKernelIvEEvv:
.text._ZN3cub18CUB_300001_SM_10006detail11EmptyKernelIvEEvv:
[----:B------:R-:W-:Y:S01]  /*0000*/  LDC R1, c[0x0][0x37c] ;  /* 0x0000df00ff017b82 */ /* 0x000fe20000000800 */
[----:B------:R-:W-:Y:S05]  /*0010*/  EXIT ;  /* 0x000000000000794d */ /* 0x000fea0003800000 */
.L_x_0:
[----:B------:R-:W-:-:S00]  /*0020*/  BRA `(.L_x_0) ;  /* 0xfffffffc00fc7947 */ /* 0x000fc0000383ffff */
[----:B------:R-:W-:-:S00]  /*0030*/  NOP ;  /* 0x0000000000007918 */ /* 0x000fc00000000000 */
        /* <DEDUP_REMOVED lines=12> */
.L_x_1:


//--------------------- .nv.shared.reserved.0     --------------------------
	.section	.nv.shared.reserved.0,"aw",@nobits
	.weak		__nv_reservedSMEM_offset_0_alias
	.size		__nv_reservedSMEM_offset_0_alias, 0, 64
	.other		__nv_reservedSMEM_offset_0_alias,@"STO_CUDA_RESERVED_SHARED STV_DEFAULT"
__nv_reservedSMEM_offset_0_alias:
	.zero		0
	.zero		64


//--------------------- .nv.global                --------------------------
	.section	.nv.global,"aw",@nobits
.nv.global:
	.type		_ZN41_INTERNAL_acaae20d_4_k_cu_0bf3ced5_1590646thrust24THRUST_300001_SM_1000_NS3seqE,@object
	.size		_ZN41_INTERNAL_acaae20d_4_k_cu_0bf3ced5_1590646thrust24THRUST_300001_SM_1000_NS3seqE,(_ZN41_INTERNAL_acaae20d_4_k_cu_0bf3ced5_1590644cuda3std3__48in_placeE - _ZN41_INTERNAL_acaae20d_4_k_cu_0bf3ced5_1590646thrust24THRUST_300001_SM_1000_NS3seqE)
_ZN41_INTERNAL_acaae20d_4_k_cu_0bf3ced5_1590646thrust24THRUST_300001_SM_1000_NS3seqE:
	.zero		1
	.type		_ZN41_INTERNAL_acaae20d_4_k_cu_0bf3ced5_1590644cuda3std3__48in_placeE,@object
	.size		_ZN41_INTERNAL_acaae20d_4_k_cu_0bf3ced5_1590644cuda3std3__48in_placeE,(_ZN41_INTERNAL_acaae20d_4_k_cu_0bf3ced5_1590644cuda3std6ranges3__45__cpo4sizeE - _ZN41_INTERNAL_acaae20d_4_k_cu_0bf3ced5_1590644cuda3std3__48in_placeE)
_ZN41_INTERNAL_acaae20d_4_k_cu_0bf3ced5_1590644cuda3std3__48in_placeE:
	.zero		1
	.type		_ZN41_INTERNAL_acaae20d_4_k_cu_0bf3ced5_1590644cuda3std6ranges3__45__cpo4sizeE,@object
	.size		_ZN41_INTERNAL_acaae20d_4_k_cu_0bf3ced5_1590644cuda3std6ranges3__45__cpo4sizeE,(_ZN41_INTERNAL_acaae20d_4_k_cu_0bf3ced5_1590646thrust24THRUST_300001_SM_1000_NS12placeholders2_3E - _ZN41_INTERNAL_acaae20d_4_k_cu_0bf3ced5_1590644cuda3std6ranges3__45__cpo4sizeE)
_ZN41_INTERNAL_acaae20d_4_k_cu_0bf3ced5_1590644cuda3std6ranges3__45__cpo4sizeE:
	.zero		1
	.type		_ZN41_INTERNAL_acaae20d_4_k_cu_0bf3ced5_1590646thrust24THRUST_300001_SM_1000_NS12placeholders2_3E,@object
	.size		_ZN41_INTERNAL_acaae20d_4_k_cu_0bf3ced5_1590646thrust24THRUST_300001_SM_1000_NS12placeholders2_3E,(_ZN41_INTERNAL_acaae20d_4_k_cu_0bf3ced5_1590644cuda3std3__45__cpo6cbeginE - _ZN41_INTERNAL_acaae20d_4_k_cu_0bf3ced5_1590646thrust24THRUST_300001_SM_1000_NS12placeholders2_3E)
_ZN41_INTERNAL_acaae20d_4_k_cu_0bf3ced5_1590646thrust24THRUST_300001_SM_1000_NS12placeholders2_3E:
	.zero		1
	.type		_ZN41_INTERNAL_acaae20d_4_k_cu_0bf3ced5_1590644cuda3std3__45__cpo6cbeginE,@object
	.size		_ZN41_INTERNAL_acaae20d_4_k_cu_0bf3ced5_1590644cuda3std3__45__cpo6cbeginE,(_ZN41_INTERNAL_acaae20d_4_k_cu_0bf3ced5_1590644cuda3std6ranges3__45__cpo6cbeginE - _ZN41_INTERNAL_acaae20d_4_k_cu_0bf3ced5_1590644cuda3std3__45__cpo6cbeginE)
_ZN41_INTERNAL_acaae20d_4_k_cu_0bf3ced5_1590644cuda3std3__45__cpo6cbeginE:
	.zero		1
	.type		_ZN41_INTERNAL_acaae20d_4_k_cu_0bf3ced5_1590644cuda3std6ranges3__45__cpo6cbeginE,@object
	.size		_ZN41_INTERNAL_acaae20d_4_k_cu_0bf3ced5_1590644cuda3std6ranges3__45__cpo6cbeginE,(_ZN41_INTERNAL_acaae20d_4_k_cu_0bf3ced5_1590646thrust24THRUST_300001_SM_1000_NS12placeholders2_7E - _ZN41_INTERNAL_acaae20d_4_k_cu_0bf3ced5_1590644cuda3std6ranges3__45__cpo6cbeginE)
_ZN41_INTERNAL_acaae20d_4_k_cu_0bf3ced5_1590644cuda3std6ranges3__45__cpo6cbeginE:
	.zero		1
	.type		_ZN41_INTERNAL_acaae20d_4_k_cu_0bf3ced5_1590646thrust24THRUST_300001_SM_1000_NS12placeholders2_7E,@object
	.size		_ZN41_INTERNAL_acaae20d_4_k_cu_0bf3ced5_1590646thrust24THRUST_300001_SM_1000_NS12placeholders2_7E,(_ZN41_INTERNAL_acaae20d_4_k_cu_0bf3ced5_1590644cuda3std3__45__cpo7crbeginE - _ZN41_INTERNAL_acaae20d_4_k_cu_0bf3ced5_1590646thrust24THRUST_300001_SM_1000_NS12placeholders2_7E)
_ZN41_INTERNAL_acaae20d_4_k_cu_0bf3ced5_1590646thrust24THRUST_300001_SM_1000_NS12placeholders2_7E:
	.zero		1
	.type		_ZN41_INTERNAL_acaae20d_4_k_cu_0bf3ced5_1590644cuda3std3__45__cpo7crbeginE,@object
	.size		_ZN41_INTERNAL_acaae20d_4_k_cu_0bf3ced5_1590644cuda3std3__45__cpo7crbeginE,(_ZN41_INTERNAL_acaae20d_4_k_cu_0bf3ced5_1590644cuda3std6ranges3__45__cpo4nextE - _ZN41_INTERNAL_acaae20d_4_k_cu_0bf3ced5_1590644cuda3std3__45__cpo7crbeginE)
_ZN41_INTERNAL_acaae20d_4_k_cu_0bf3ced5_1590644cuda3std3__45__cpo7crbeginE:
	.zero		1
	.type		_ZN41_INTERNAL_acaae20d_4_k_cu_0bf3ced5_1590644cuda3std6ranges3__45__cpo4nextE,@object
	.size		_ZN41_INTERNAL_acaae20d_4_k_cu_0bf3ced5_1590644cuda3std6ranges3__45__cpo4nextE,(_ZN41_INTERNAL_acaae20d_4_k_cu_0bf3ced5_1590644cuda3std6ranges3__45__cpo4swapE - _ZN41_INTERNAL_acaae20d_4_k_cu_0bf3ced5_1590644cuda3std6ranges3__45__cpo4nextE)
_ZN41_INTERNAL_acaae20d_4_k_cu_0bf3ced5_1590644cuda3std6ranges3__45__cpo4nextE:
	.zero		1
	.type		_ZN41_INTERNAL_acaae20d_4_k_cu_0bf3ced5_1590644cuda3std6ranges3__45__cpo4swapE,@object
	.size		_ZN41_INTERNAL_acaae20d_4_k_cu_0bf3ced5_1590644cuda3std6ranges3__45__cpo4swapE,(_ZN41_INTERNAL_acaae20d_4_k_cu_0bf3ced5_1590646thrust24THRUST_300001_SM_1000_NS8cuda_cub10par_nosyncE - _ZN41_INTERNAL_acaae20d_4_k_cu_0bf3ced5_1590644cuda3std6ranges3__45__cpo4swapE)
_ZN41_INTERNAL_acaae20d_4_k_cu_0bf3ced5_1590644cuda3std6ranges3__45__cpo4swapE:
	.zero		1
	.type		_ZN41_INTERNAL_acaae20d_4_k_cu_0bf3ced5_1590646thrust24THRUST_300001_SM_1000_NS8cuda_cub10par_nosyncE,@object
	.size		_ZN41_INTERNAL_acaae20d_4_k_cu_0bf3ced5_1590646thrust24THRUST_300001_SM_1000_NS8cuda_cub10par_nosyncE,(_ZN41_INTERNAL_acaae20d_4_k_cu_0bf3ced5_1590646thrust24THRUST_300001_SM_1000_NS12placeholders2_9E - _ZN41_INTERNAL_acaae20d_4_k_cu_0bf3ced5_1590646thrust24THRUST_300001_SM_1000_NS8cuda_cub10par_nosyncE)
_ZN41_INTERNAL_acaae20d_4_k_cu_0bf3ced5_1590646thrust24THRUST_300001_SM_1000_NS8cuda_cub10par_nosyncE:
	.zero		1
	.type		_ZN41_INTERNAL_acaae20d_4_k_cu_0bf3ced5_1590646thrust24THRUST_300001_SM_1000_NS12placeholders2_9E,@object
	.size		_ZN41_INTERNAL_acaae20d_4_k_cu_0bf3ced5_1590646thrust24THRUST_300001_SM_1000_NS12placeholders2_9E,(_ZN41_INTERNAL_acaae20d_4_k_cu_0bf3ced5_1590644cuda3std3__443_GLOBAL__N__acaae20d_4_k_cu_0bf3ced5_1590646ignoreE - _ZN41_INTERNAL_acaae20d_4_k_cu_0bf3ced5_1590646thrust24THRUST_300001_SM_1000_NS12placeholders2_9E)
_ZN41_INTERNAL_acaae20d_4_k_cu_0bf3ced5_1590646thrust24THRUST_300001_SM_1000_NS12placeholders2_9E:
	.zero		1
	.type		_ZN41_INTERNAL_acaae20d_4_k_cu_0bf3ced5_1590644cuda3std3__443_GLOBAL__N__acaae20d_4_k_cu_0bf3ced5_1590646ignoreE,@object
	.size		_ZN41_INTERNAL_acaae20d_4_k_cu_0bf3ced5_1590644cuda3std3__443_GLOBAL__N__acaae20d_4_k_cu_0bf3ced5_1590646ignoreE,(_ZN41_INTERNAL_acaae20d_4_k_cu_0bf3ced5_1590644cuda3std6ranges3__45__cpo4dataE - _ZN41_INTERNAL_acaae20d_4_k_cu_0bf3ced5_1590644cuda3std3__443_GLOBAL__N__acaae20d_4_k_cu_0bf3ced5_1590646ignoreE)
_ZN41_INTERNAL_acaae20d_4_k_cu_0bf3ced5_1590644cuda3std3__443_GLOBAL__N__acaae20d_4_k_cu_0bf3ced5_1590646ignoreE:
	.zero		1
	.type		_ZN41_INTERNAL_acaae20d_4_k_cu_0bf3ced5_1590644cuda3std6ranges3__45__cpo4dataE,@object
	.size		_ZN41_INTERNAL_acaae20d_4_k_cu_0bf3ced5_1590644cuda3std6ranges3__45__cpo4dataE,(_ZN41_INTERNAL_acaae20d_4_k_cu_0bf3ced5_1590646thrust24THRUST_300001_SM_1000_NS12placeholders2_1E - _ZN41_INTERNAL_acaae20d_4_k_cu_0bf3ced5_1590644cuda3std6ranges3__45__cpo4dataE)
_ZN41_INTERNAL_acaae20d_4_k_cu_0bf3ced5_1590644cuda3std6ranges3__45__cpo4dataE:
	.zero		1
	.type		_ZN41_INTERNAL_acaae20d_4_k_cu_0bf3ced5_1590646thrust24THRUST_300001_SM_1000_NS12placeholders2_1E,@object
	.size		_ZN41_INTERNAL_acaae20d_4_k_cu_0bf3ced5_1590646thrust24THRUST_300001_SM_1000_NS12placeholders2_1E,(_ZN41_INTERNAL_acaae20d_4_k_cu_0bf3ced5_1590644cuda3std3__45__cpo5beginE - _ZN41_INTERNAL_acaae20d_4_k_cu_0bf3ced5_1590646thrust24THRUST_300001_SM_1000_NS12placeholders2_1E)
_ZN41_INTERNAL_acaae20d_4_k_cu_0bf3ced5_1590646thrust24THRUST_300001_SM_1000_NS12placeholders2_1E:
	.zero		1
	.type		_ZN41_INTERNAL_acaae20d_4_k_cu_0bf3ced5_1590644cuda3std3__45__cpo5beginE,@object
	.size		_ZN41_INTERNAL_acaae20d_4_k_cu_0bf3ced5_1590644cuda3std3__45__cpo5beginE,(_ZN41_INTERNAL_acaae20d_4_k_cu_0bf3ced5_1590644cuda3std6ranges3__45__cpo5beginE - _ZN41_INTERNAL_acaae20d_4_k_cu_0bf3ced5_1590644cuda3std3__45__cpo5beginE)
_ZN41_INTERNAL_acaae20d_4_k_cu_0bf3ced5_1590644cuda3std3__45__cpo5beginE:
	.zero		1
	.type		_ZN41_INTERNAL_acaae20d_4_k_cu_0bf3ced5_1590644cuda3std6ranges3__45__cpo5beginE,@object
	.size		_ZN41_INTERNAL_acaae20d_4_k_cu_0bf3ced5_1590644cuda3std6ranges3__45__cpo5beginE,(_ZN41_INTERNAL_acaae20d_4_k_cu_0bf3ced5_1590646thrust24THRUST_300001_SM_1000_NS12placeholders2_5E - _ZN41_INTERNAL_acaae20d_4_k_cu_0bf3ced5_1590644cuda3std6ranges3__45__cpo5beginE)
_ZN41_INTERNAL_acaae20d_4_k_cu_0bf3ced5_1590644cuda3std6ranges3__45__cpo5beginE:
	.zero		1
	.type		_ZN41_INTERNAL_acaae20d_4_k_cu_0bf3ced5_1590646thrust24THRUST_300001_SM_1000_NS12placeholders2_5E,@object
	.size		_ZN41_INTERNAL_acaae20d_4_k_cu_0bf3ced5_1590646thrust24THRUST_300001_SM_1000_NS12placeholders2_5E,(_ZN41_INTERNAL_acaae20d_4_k_cu_0bf3ced5_1590644cuda3std3__45__cpo6rbeginE - _ZN41_INTERNAL_acaae20d_4_k_cu_0bf3ced5_1590646thrust24THRUST_300001_SM_1000_NS12placeholders2_5E)
_ZN41_INTERNAL_acaae20d_4_k_cu_0bf3ced5_1590646thrust24THRUST_300001_SM_1000_NS12placeholders2_5E:
	.zero		1
	.type		_ZN41_INTERNAL_acaae20d_4_k_cu_0bf3ced5_1590644cuda3std3__45__cpo6rbeginE,@object
	.size		_ZN41_INTERNAL_acaae20d_4_k_cu_0bf3ced5_1590644cuda3std3__45__cpo6rbeginE,(_ZN41_INTERNAL_acaae20d_4_k_cu_0bf3ced5_1590644cuda3std6ranges3__45__cpo7advanceE - _ZN41_INTERNAL_acaae20d_4_k_cu_0bf3ced5_1590644cuda3std3__45__cpo6rbeginE)
_ZN41_INTERNAL_acaae20d_4_k_cu_0bf3ced5_1590644cuda3std3__45__cpo6rbeginE:
	.zero		1
	.type		_ZN41_INTERNAL_acaae20d_4_k_cu_0bf3ced5_1590644cuda3std6ranges3__45__cpo7advanceE,@object
	.size		_ZN41_INTERNAL_acaae20d_4_k_cu_0bf3ced5_1590644cuda3std6ranges3__45__cpo7advanceE,(_ZN41_INTERNAL_acaae20d_4_k_cu_0bf3ced5_1590644cuda3std3__47nulloptE - _ZN41_INTERNAL_acaae20d_4_k_cu_0bf3ced5_1590644cuda3std6ranges3__45__cpo7advanceE)
_ZN41_INTERNAL_acaae20d_4_k_cu_0bf3ced5_1590644cuda3std6ranges3__45__cpo7advanceE:
	.zero		1
	.type		_ZN41_INTERNAL_acaae20d_4_k_cu_0bf3ced5_1590644cuda3std3__47nulloptE,@object
	.size		_ZN41_INTERNAL_acaae20d_4_k_cu_0bf3ced5_1590644cuda3std3__47nulloptE,(_ZN41_INTERNAL_acaae20d_4_k_cu_0bf3ced5_1590644cuda3std6ranges3__45__cpo8distanceE - _ZN41_INTERNAL_acaae20d_4_k_cu_0bf3ced5_1590644cuda3std3__47nulloptE)
_ZN41_INTERNAL_acaae20d_4_k_cu_0bf3ced5_1590644cuda3std3__47nulloptE:
	.zero		1
	.type		_ZN41_INTERNAL_acaae20d_4_k_cu_0bf3ced5_1590644cuda3std6ranges3__45__cpo8distanceE,@object
	.size		_ZN41_INTERNAL_acaae20d_4_k_cu_0bf3ced5_1590644cuda3std6ranges3__45__cpo8distanceE,(_ZN41_INTERNAL_acaae20d_4_k_cu_0bf3ced5_1590646thrust24THRUST_300001_SM_1000_NS12placeholders3_10E - _ZN41_INTERNAL_acaae20d_4_k_cu_0bf3ced5_1590644cuda3std6ranges3__45__cpo8distanceE)
_ZN41_INTERNAL_acaae20d_4_k_cu_0bf3ced5_1590644cuda3std6ranges3__45__cpo8distanceE:
	.zero		1
	.type		_ZN41_INTERNAL_acaae20d_4_k_cu_0bf3ced5_1590646thrust24THRUST_300001_SM_1000_NS12placeholders3_10E,@object
	.size		_ZN41_INTERNAL_acaae20d_4_k_cu_0bf3ced5_1590646thrust24THRUST_300001_SM_1000_NS12placeholders3_10E,(_ZN41_INTERNAL_acaae20d_4_k_cu_0bf3ced5_1590644cuda3std3__419piecewise_constructE - _ZN41_INTERNAL_acaae20d_4_k_cu_0bf3ced5_1590646thrust24THRUST_300001_SM_1000_NS12placeholders3_10E)
_ZN41_INTERNAL_acaae20d_4_k_cu_0bf3ced5_1590646thrust24THRUST_300001_SM_1000_NS12placeholders3_10E:
	.zero		1
	.type		_ZN41_INTERNAL_acaae20d_4_k_cu_0bf3ced5_1590644cuda3std3__419piecewise_constructE,@object
	.size		_ZN41_INTERNAL_acaae20d_4_k_cu_0bf3ced5_1590644cuda3std3__419piecewise_constructE,(_ZN41_INTERNAL_acaae20d_4_k_cu_0bf3ced5_1590644cuda3std6ranges3__45__cpo5cdataE - _ZN41_INTERNAL_acaae20d_4_k_cu_0bf3ced5_1590644cuda3std3__419piecewise_constructE)
_ZN41_INTERNAL_acaae20d_4_k_cu_0bf3ced5_1590644cuda3std3__419piecewise_constructE:
	.zero		1
	.type		_ZN41_INTERNAL_acaae20d_4_k_cu_0bf3ced5_1590644cuda3std6ranges3__45__cpo5cdataE,@object
	.size		_ZN41_INTERNAL_acaae20d_4_k_cu_0bf3ced5_1590644cuda3std6ranges3__45__cpo5cdataE,(_ZN41_INTERNAL_acaae20d_4_k_cu_0bf3ced5_1590646thrust24THRUST_300001_SM_1000_NS12placeholders2_2E - _ZN41_INTERNAL_acaae20d_4_k_cu_0bf3ced5_1590644cuda3std6ranges3__45__cpo5cdataE)
_ZN41_INTERNAL_acaae20d_4_k_cu_0bf3ced5_1590644cuda3std6ranges3__45__cpo5cdataE:
	.zero		1
	.type		_ZN41_INTERNAL_acaae20d_4_k_cu_0bf3ced5_1590646thrust24THRUST_300001_SM_1000_NS12placeholders2_2E,@object
	.size		_ZN41_INTERNAL_acaae20d_4_k_cu_0bf3ced5_1590646thrust24THRUST_300001_SM_1000_NS12placeholders2_2E,(_ZN41_INTERNAL_acaae20d_4_k_cu_0bf3ced5_1590644cuda3std3__45__cpo3endE - _ZN41_INTERNAL_acaae20d_4_k_cu_0bf3ced5_1590646thrust24THRUST_300001_SM_1000_NS12placeholders2_2E)
_ZN41_INTERNAL_acaae20d_4_k_cu_0bf3ced5_1590646thrust24THRUST_300001_SM_1000_NS12placeholders2_2E:
	.zero		1
	.type		_ZN41_INTERNAL_acaae20d_4_k_cu_0bf3ced5_1590644cuda3std3__45__cpo3endE,@object
	.size		_ZN41_INTERNAL_acaae20d_4_k_cu_0bf3ced5_1590644cuda3std3__45__cpo3endE,(_ZN41_INTERNAL_acaae20d_4_k_cu_0bf3ced5_1590644cuda3std6ranges3__45__cpo3endE - _ZN41_INTERNAL_acaae20d_4_k_cu_0bf3ced5_1590644cuda3std3__45__cpo3endE)
_ZN41_INTERNAL_acaae20d_4_k_cu_0bf3ced5_1590644cuda3std3__45__cpo3endE:
	.zero		1
	.type		_ZN41_INTERNAL_acaae20d_4_k_cu_0bf3ced5_1590644cuda3std6ranges3__45__cpo3endE,@object
	.size		_ZN41_INTERNAL_acaae20d_4_k_cu_0bf3ced5_1590644cuda3std6ranges3__45__cpo3endE,(_ZN41_INTERNAL_acaae20d_4_k_cu_0bf3ced5_1590646thrust24THRUST_300001_SM_1000_NS12placeholders2_6E - _ZN41_INTERNAL_acaae20d_4_k_cu_0bf3ced5_1590644cuda3std6ranges3__45__cpo3endE)
_ZN41_INTERNAL_acaae20d_4_k_cu_0bf3ced5_1590644cuda3std6ranges3__45__cpo3endE:
	.zero		1
	.type		_ZN41_INTERNAL_acaae20d_4_k_cu_0bf3ced5_1590646thrust24THRUST_300001_SM_1000_NS12placeholders2_6E,@object
	.size		_ZN41_INTERNAL_acaae20d_4_k_cu_0bf3ced5_1590646thrust24THRUST_300001_SM_1000_NS12placeholders2_6E,(_ZN41_INTERNAL_acaae20d_4_k_cu_0bf3ced5_1590644cuda3std3__45__cpo4rendE - _ZN41_INTERNAL_acaae20d_4_k_cu_0bf3ced5_1590646thrust24THRUST_300001_SM_1000_NS12placeholders2_6E)
_ZN41_INTERNAL_acaae20d_4_k_cu_0bf3ced5_1590646thrust24THRUST_300001_SM_1000_NS12placeholders2_6E:
	.zero		1
	.type		_ZN41_INTERNAL_acaae20d_4_k_cu_0bf3ced5_1590644cuda3std3__45__cpo4rendE,@object
	.size		_ZN41_INTERNAL_acaae20d_4_k_cu_0bf3ced5_1590644cuda3std3__45__cpo4rendE,(_ZN41_INTERNAL_acaae20d_4_k_cu_0bf3ced5_1590644cuda3std6ranges3__45__cpo9iter_swapE - _ZN41_INTERNAL_acaae20d_4_k_cu_0bf3ced5_1590644cuda3std3__45__cpo4rendE)
_ZN41_INTERNAL_acaae20d_4_k_cu_0bf3ced5_1590644cuda3std3__45__cpo4rendE:
	.zero		1
	.type		_ZN41_INTERNAL_acaae20d_4_k_cu_0bf3ced5_1590644cuda3std6ranges3__45__cpo9iter_swapE,@object
	.size		_ZN41_INTERNAL_acaae20d_4_k_cu_0bf3ced5_1590644cuda3std6ranges3__45__cpo9iter_swapE,(_ZN41_INTERNAL_acaae20d_4_k_cu_0bf3ced5_1590644cuda3std3__48unexpectE - _ZN41_INTERNAL_acaae20d_4_k_cu_0bf3ced5_1590644cuda3std6ranges3__45__cpo9iter_swapE)
_ZN41_INTERNAL_acaae20d_4_k_cu_0bf3ced5_1590644cuda3std6ranges3__45__cpo9iter_swapE:
	.zero		1
	.type		_ZN41_INTERNAL_acaae20d_4_k_cu_0bf3ced5_1590644cuda3std3__48unexpectE,@object
	.size		_ZN41_INTERNAL_acaae20d_4_k_cu_0bf3ced5_1590644cuda3std3__48unexpectE,(_ZN41_INTERNAL_acaae20d_4_k_cu_0bf3ced5_1590646thrust24THRUST_300001_SM_1000_NS8cuda_cub3parE - _ZN41_INTERNAL_acaae20d_4_k_cu_0bf3ced5_1590644cuda3std3__48unexpectE)
_ZN41_INTERNAL_acaae20d_4_k_cu_0bf3ced5_1590644cuda3std3__48unexpectE:
	.zero		1
	.type		_ZN41_INTERNAL_acaae20d_4_k_cu_0bf3ced5_1590646thrust24THRUST_300001_SM_1000_NS8cuda_cub3parE,@object
	.size		_ZN41_INTERNAL_acaae20d_4_k_cu_0bf3ced5_1590646thrust24THRUST_300001_SM_1000_NS8cuda_cub3parE,(_ZN41_INTERNAL_acaae20d_4_k_cu_0bf3ced5_1590646thrust24THRUST_300001_SM_1000_NS12placeholders2_4E - _ZN41_INTERNAL_acaae20d_4_k_cu_0bf3ced5_1590646thrust24THRUST_300001_SM_1000_NS8cuda_cub3parE)
_ZN41_INTERNAL_acaae20d_4_k_cu_0bf3ced5_1590646thrust24THRUST_300001_SM_1000_NS8cuda_cub3parE:
	.zero		1
	.type		_ZN41_INTERNAL_acaae20d_4_k_cu_0bf3ced5_1590646thrust24THRUST_300001_SM_1000_NS12placeholders2_4E,@object
	.size		_ZN41_INTERNAL_acaae20d_4_k_cu_0bf3ced5_1590646thrust24THRUST_300001_SM_1000_NS12placeholders2_4E,(_ZN41_INTERNAL_acaae20d_4_k_cu_0bf3ced5_1590644cuda3std3__45__cpo4cendE - _ZN41_INTERNAL_acaae20d_4_k_cu_0bf3ced5_1590646thrust24THRUST_300001_SM_1000_NS12placeholders2_4E)
_ZN41_INTERNAL_acaae20d_4_k_cu_0bf3ced5_1590646thrust24THRUST_300001_SM_1000_NS12placeholders2_4E:
	.zero		1
	.type		_ZN41_INTERNAL_acaae20d_4_k_cu_0bf3ced5_1590644cuda3std3__45__cpo4cendE,@object
	.size		_ZN41_INTERNAL_acaae20d_4_k_cu_0bf3ced5_1590644cuda3std3__45__cpo4cendE,(_ZN41_INTERNAL_acaae20d_4_k_cu_0bf3ced5_1590644cuda3std6ranges3__45__cpo4cendE - _ZN41_INTERNAL_acaae20d_4_k_cu_0bf3ced5_1590644cuda3std3__45__cpo4cendE)
_ZN41_INTERNAL_acaae20d_4_k_cu_0bf3ced5_1590644cuda3std3__45__cpo4cendE:
	.zero		1
	.type		_ZN41_INTERNAL_acaae20d_4_k_cu_0bf3ced5_1590644cuda3std6ranges3__45__cpo4cendE,@object
	.size		_ZN41_INTERNAL_acaae20d_4_k_cu_0bf3ced5_1590644cuda3std6ranges3__45__cpo4cendE,(_ZN41_INTERNAL_acaae20d_4_k_cu_0bf3ced5_1590644cuda3std3__420unreachable_sentinelE - _ZN41_INTERNAL_acaae20d_4_k_cu_0bf3ced5_1590644cuda3std6ranges3__45__cpo4cendE)
_ZN41_INTERNAL_acaae20d_4_k_cu_0bf3ced5_1590644cuda3std6ranges3__45__cpo4cendE:
	.zero		1
	.type		_ZN41_INTERNAL_acaae20d_4_k_cu_0bf3ced5_1590644cuda3std3__420unreachable_sentinelE,@object
	.size		_ZN41_INTERNAL_acaae20d_4_k_cu_0bf3ced5_1590644cuda3std3__420unreachable_sentinelE,(_ZN41_INTERNAL_acaae20d_4_k_cu_0bf3ced5_1590644cuda3std6ranges3__45__cpo5ssizeE - _ZN41_INTERNAL_acaae20d_4_k_cu_0bf3ced5_1590644cuda3std3__420unreachable_sentinelE)
_ZN41_INTERNAL_acaae20d_4_k_cu_0bf3ced5_1590644cuda3std3__420unreachable_sentinelE:
	.zero		1
	.type		_ZN41_INTERNAL_acaae20d_4_k_cu_0bf3ced5_1590644cuda3std6ranges3__45__cpo5ssizeE,@object
	.size		_ZN41_INTERNAL_acaae20d_4_k_cu_0bf3ced5_1590644cuda3std6ranges3__45__cpo5ssizeE,(_ZN41_INTERNAL_acaae20d_4_k_cu_0bf3ced5_1590646thrust24THRUST_300001_SM_1000_NS12placeholders2_8E - _ZN41_INTERNAL_acaae20d_4_k_cu_0bf3ced5_1590644cuda3std6ranges3__45__cpo5ssizeE)
_ZN41_INTERNAL_acaae20d_4_k_cu_0bf3ced5_1590644cuda3std6ranges3__45__cpo5ssizeE:
	.zero		1
	.type		_ZN41_INTERNAL_acaae20d_4_k_cu_0bf3ced5_1590646thrust24THRUST_300001_SM_1000_NS12placeholders2_8E,@object
	.size		_ZN41_INTERNAL_acaae20d_4_k_cu_0bf3ced5_1590646thrust24THRUST_300001_SM_1000_NS12placeholders2_8E,(_ZN41_INTERNAL_acaae20d_4_k_cu_0bf3ced5_1590644cuda3std3__45__cpo5crendE - _ZN41_INTERNAL_acaae20d_4_k_cu_0bf3ced5_1590646thrust24THRUST_300001_SM_1000_NS12placeholders2_8E)
_ZN41_INTERNAL_acaae20d_4_k_cu_0bf3ced5_1590646thrust24THRUST_300001_SM_1000_NS12placeholders2_8E:
	.zero		1
	.type		_ZN41_INTERNAL_acaae20d_4_k_cu_0bf3ced5_1590644cuda3std3__45__cpo5crendE,@object
	.size		_ZN41_INTERNAL_acaae20d_4_k_cu_0bf3ced5_1590644cuda3std3__45__cpo5crendE,(_ZN41_INTERNAL_acaae20d_4_k_cu_0bf3ced5_1590644cuda3std6ranges3__45__cpo4prevE - _ZN41_INTERNAL_acaae20d_4_k_cu_0bf3ced5_1590644cuda3std3__45__cpo5crendE)
_ZN41_INTERNAL_acaae20d_4_k_cu_0bf3ced5_1590644cuda3std3__45__cpo5crendE:
	.zero		1
	.type		_ZN41_INTERNAL_acaae20d_4_k_cu_0bf3ced5_1590644cuda3std6ranges3__45__cpo4prevE,@object
	.size		_ZN41_INTERNAL_acaae20d_4_k_cu_0bf3ced5_1590644cuda3std6ranges3__45__cpo4prevE,(_ZN41_INTERNAL_acaae20d_4_k_cu_0bf3ced5_1590644cuda3std6ranges3__45__cpo9iter_moveE - _ZN41_INTERNAL_acaae20d_4_k_cu_0bf3ced5_1590644cuda3std6ranges3__45__cpo4prevE)
_ZN41_INTERNAL_acaae20d_4_k_cu_0bf3ced5_1590644cuda3std6ranges3__45__cpo4prevE:
	.zero		1
	.type		_ZN41_INTERNAL_acaae20d_4_k_cu_0bf3ced5_1590644cuda3std6ranges3__45__cpo9iter_moveE,@object
	.size		_ZN41_INTERNAL_acaae20d_4_k_cu_0bf3ced5_1590644cuda3std6ranges3__45__cpo9iter_moveE,(_ZN41_INTERNAL_acaae20d_4_k_cu_0bf3ced5_1590646thrust24THRUST_300001_SM_1000_NS6system6detail10sequential3seqE - _ZN41_INTERNAL_acaae20d_4_k_cu_0bf3ced5_1590644cuda3std6ranges3__45__cpo9iter_moveE)
_ZN41_INTERNAL_acaae20d_4_k_cu_0bf3ced5_1590644cuda3std6ranges3__45__cpo9iter_moveE:
	.zero		1
	.type		_ZN41_INTERNAL_acaae20d_4_k_cu_0bf3ced5_1590646thrust24THRUST_300001_SM_1000_NS6system6detail10sequential3seqE,@object
	.size		_ZN41_INTERNAL_acaae20d_4_k_cu_0bf3ced5_1590646thrust24THRUST_300001_SM_1000_NS6system6detail10sequential3seqE,(.L_31 - _ZN41_INTERNAL_acaae20d_4_k_cu_0bf3ced5_1590646thrust24THRUST_300001_SM_1000_NS6system6detail10sequential3seqE)
_ZN41_INTERNAL_acaae20d_4_k_cu_0bf3ced5_1590646thrust24THRUST_300001_SM_1000_NS6system6detail10sequential3seqE:
	.zero		1
.L_31:


//--------------------- .nv.constant0._ZN3cub18CUB_300001_SM_10006detail11EmptyKernelIvEEvv --------------------------
	.section	.nv.constant0._ZN3cub18CUB_300001_SM_10006detail11EmptyKernelIvEEvv,"a",@progbits
	.sectionflags	@""
	.align	4
.nv.constant0._ZN3cub18CUB_300001_SM_10006detail11EmptyKernelIvEEvv:
	.zero		896


//--------------------- SYMBOLS --------------------------

	.type		.nv.reservedSmem.offset0,@object
	.size		.nv.reservedSmem.offset0,0x4
